//
// Generated by NVIDIA NVVM Compiler
//
// Compiler Build ID: CL-36424714
// Cuda compilation tools, release 13.0, V13.0.88
// Based on NVVM 20.0.0
//

.version 9.0
.target sm_100
.address_size 64

	// .globl	_Z11vector_swapPfS_i

.visible .entry _Z11vector_swapPfS_i(
	.param .u64 .ptr .align 1 _Z11vector_swapPfS_i_param_0,
	.param .u64 .ptr .align 1 _Z11vector_swapPfS_i_param_1,
	.param .u32 _Z11vector_swapPfS_i_param_2
)
{
	.reg .pred 	%p<2>;
	.reg .b32 	%r<6>;
	.reg .b32 	%f<3>;
	.reg .b64 	%rd<8>;

	ld.param.u64 	%rd1, [_Z11vector_swapPfS_i_param_0];
	ld.param.u64 	%rd2, [_Z11vector_swapPfS_i_param_1];
	ld.param.u32 	%r2, [_Z11vector_swapPfS_i_param_2];
	mov.u32 	%r3, %tid.x;
	mov.u32 	%r4, %ntid.x;
	mov.u32 	%r5, %ctaid.x;
	mad.lo.s32 	%r1, %r4, %r5, %r3;
	setp.ge.s32 	%p1, %r1, %r2;
	@%p1 bra 	$L__BB0_2;
	cvta.to.global.u64 	%rd3, %rd1;
	cvta.to.global.u64 	%rd4, %rd2;
	mul.wide.s32 	%rd5, %r1, 4;
	add.s64 	%rd6, %rd3, %rd5;
	ld.global.f32 	%f1, [%rd6];
	add.s64 	%rd7, %rd4, %rd5;
	ld.global.f32 	%f2, [%rd7];
	st.global.f32 	[%rd6], %f2;
	st.global.f32 	[%rd7], %f1;
$L__BB0_2:
	ret;

}


// ===== COMPILED SASS (sm_100) =====

	.target	sm_100

	.elftype	@"ET_EXEC"


//--------------------- .note.nv.tkinfo           --------------------------
	.section	.note.nv.tkinfo,"",@"SHT_NOTE"
	.sectionflags	@"SHF_NOTE_NV_TKINFO"
	.tkinfo
        /*0018*/ 	.word	0x00000002
        /*0030*/ 	.string	""
        /*0030*/ 	.string	"ptxas"
        /*0030*/ 	.string	"Cuda compilation tools, release 13.0, V13.0.88"
        /*0030*/ 	.string	"Build cuda_13.0.r13.0/compiler.36424714_0"
        /*0030*/ 	.string	"-arch sm_100 -m 64 "



//--------------------- .note.nv.cuinfo           --------------------------
	.section	.note.nv.cuinfo,"",@"SHT_NOTE"
	.sectionflags	@"SHF_NOTE_NV_CUINFO"
        /*0018*/ 	.short	0x0002
        /*001a*/ 	.short	0x0064
        /*001c*/ 	.short	0x0082
	.zero		2


//--------------------- .nv.info                  --------------------------
	.section	.nv.info,"",@"SHT_CUDA_INFO"
	.align	4


	//----- nvinfo : EIATTR_REGCOUNT
	.align		4
        /*0000*/ 	.byte	0x04, 0x2f
        /*0002*/ 	.short	(.L_1 - .L_0)
	.align		4
.L_0:
        /*0004*/ 	.word	index@(_Z11vector_swapPfS_i)
        /*0008*/ 	.word	0x0000000c


	//----- nvinfo : EIATTR_FRAME_SIZE
	.align		4
.L_1:
        /*000c*/ 	.byte	0x04, 0x11
        /*000e*/ 	.short	(.L_3 - .L_2)
	.align		4
.L_2:
        /*0010*/ 	.word	index@(_Z11vector_swapPfS_i)
        /*0014*/ 	.word	0x00000000


	//----- nvinfo : EIATTR_MIN_STACK_SIZE
	.align		4
.L_3:
        /*0018*/ 	.byte	0x04, 0x12
        /*001a*/ 	.short	(.L_5 - .L_4)
	.align		4
.L_4:
        /*001c*/ 	.word	index@(_Z11vector_swapPfS_i)
        /*0020*/ 	.word	0x00000000
.L_5:


//--------------------- .nv.compat                --------------------------
	.section	.nv.compat,"",@"SHT_CUDA_COMPAT_INFO"
	.align	4
        /*0000*/ 	.byte	0x02, 0x09, 0x00, 0x00, 0x02, 0x02, 0x01, 0x00, 0x02, 0x05, 0x05, 0x00, 0x03, 0x07, 0x01, 0x01
        /*0010*/ 	.byte	0x02, 0x03, 0x00, 0x00, 0x02, 0x06, 0x01, 0x00, 0x04, 0x0b, 0x08, 0x00, 0x09, 0x00, 0x00, 0x00
        /*0020*/ 	.byte	0x00, 0x00, 0x00, 0x00


//--------------------- .nv.info._Z11vector_swapPfS_i --------------------------
	.section	.nv.info._Z11vector_swapPfS_i,"",@"SHT_CUDA_INFO"
	.sectionflags	@""
	.align	4


	//----- nvinfo : EIATTR_CUDA_API_VERSION
	.align		4
        /*0000*/ 	.byte	0x04, 0x37
        /*0002*/ 	.short	(.L_7 - .L_6)
.L_6:
        /*0004*/ 	.word	0x00000082


	//----- nvinfo : EIATTR_KPARAM_INFO
	.align		4
.L_7:
        /*0008*/ 	.byte	0x04, 0x17
        /*000a*/ 	.short	(.L_9 - .L_8)
.L_8:
        /*000c*/ 	.word	0x00000000
        /*0010*/ 	.short	0x0002
        /*0012*/ 	.short	0x0010
        /*0014*/ 	.byte	0x00, 0xf0, 0x11, 0x00


	//----- nvinfo : EIATTR_KPARAM_INFO
	.align		4
.L_9:
        /*0018*/ 	.byte	0x04, 0x17
        /*001a*/ 	.short	(.L_11 - .L_10)
.L_10:
        /*001c*/ 	.word	0x00000000
        /*0020*/ 	.short	0x0001
        /*0022*/ 	.short	0x0008
        /*0024*/ 	.byte	0x00, 0xf5, 0x21, 0x00


	//----- nvinfo : EIATTR_KPARAM_INFO
	.align		4
.L_11:
        /*0028*/ 	.byte	0x04, 0x17
        /*002a*/ 	.short	(.L_13 - .L_12)
.L_12:
        /*002c*/ 	.word	0x00000000
        /*0030*/ 	.short	0x0000
        /*0032*/ 	.short	0x0000
        /*0034*/ 	.byte	0x00, 0xf5, 0x21, 0x00


	//----- nvinfo : EIATTR_SPARSE_MMA_MASK
	.align		4
.L_13:
        /*0038*/ 	.byte	0x03, 0x50
        /*003a*/ 	.short	0x0000


	//----- nvinfo : EIATTR_MAXREG_COUNT
	.align		4
        /*003c*/ 	.byte	0x03, 0x1b
        /*003e*/ 	.short	0x00ff


	//----- nvinfo : EIATTR_MERCURY_ISA_VERSION
	.align		4
        /*0040*/ 	.byte	0x03, 0x5f
        /*0042*/ 	.short	0x0101


	//----- nvinfo : EIATTR_VRC_CTA_INIT_COUNT
	.align		4
        /*0044*/ 	.byte	0x02, 0x4a
	.zero		1
	.zero		1


	//----- nvinfo : EIATTR_EXIT_INSTR_OFFSETS
	.align		4
        /*0048*/ 	.byte	0x04, 0x1c
        /*004a*/ 	.short	(.L_15 - .L_14)


	//   ....[0]....
.L_14:
        /*004c*/ 	.word	0x00000070


	//   ....[1]....
        /*0050*/ 	.word	0x00000110


	//----- nvinfo : EIATTR_CBANK_PARAM_SIZE
	.align		4
.L_15:
        /*0054*/ 	.byte	0x03, 0x19
        /*0056*/ 	.short	0x0014


	//----- nvinfo : EIATTR_PARAM_CBANK
	.align		4
        /*0058*/ 	.byte	0x04, 0x0a
        /*005a*/ 	.short	(.L_17 - .L_16)
	.align		4
.L_16:
        /*005c*/ 	.word	index@(.nv.constant0._Z11vector_swapPfS_i)
        /*0060*/ 	.short	0x0380
        /*0062*/ 	.short	0x0014


	//----- nvinfo : EIATTR_SW_WAR
	.align		4
.L_17:
        /*0064*/ 	.byte	0x04, 0x36
        /*0066*/ 	.short	(.L_19 - .L_18)
.L_18:
        /*0068*/ 	.word	0x00000008
.L_19:


//--------------------- .nv.callgraph             --------------------------
	.section	.nv.callgraph,"",@"SHT_CUDA_CALLGRAPH"
	.align	4
	.sectionentsize	8
	.align		4
        /*0000*/ 	.word	0x00000000
	.align		4
        /*0004*/ 	.word	0xffffffff
	.align		4
        /*0008*/ 	.word	0x00000000
	.align		4
        /*000c*/ 	.word	0xfffffffe
	.align		4
        /*0010*/ 	.word	0x00000000
	.align		4
        /*0014*/ 	.word	0xfffffffd
	.align		4
        /*0018*/ 	.word	0x00000000
	.align		4
        /*001c*/ 	.word	0xfffffffc


//--------------------- .text._Z11vector_swapPfS_i --------------------------
	.section	.text._Z11vector_swapPfS_i,"ax",@progbits
	.align	128
        .global         _Z11vector_swapPfS_i
        .type           _Z11vector_swapPfS_i,@function
        .size           _Z11vector_swapPfS_i,(.L_x_1 - _Z11vector_swapPfS_i)
        .other          _Z11vector_swapPfS_i,@"STO_CUDA_ENTRY STV_DEFAULT"
_Z11vector_swapPfS_i:
.text._Z11vector_swapPfS_i:
[----:B------:R-:W-:Y:S01]  /*0000*/  LDC R1, c[0x0][0x37c] ;  /* 0x0000df00ff017b82 */ /* 0x000fe20000000800 */
[----:B------:R-:W0:Y:S01]  /*0010*/  S2R R7, SR_TID.X ;  /* 0x0000000000077919 */ /* 0x000e220000002100 */
[----:B------:R-:W0:Y:S01]  /*0020*/  LDCU UR4, c[0x0][0x360] ;  /* 0x00006c00ff0477ac */ /* 0x000e220008000800 */
[----:B------:R-:W0:Y:S01]  /*0030*/  S2R R0, SR_CTAID.X ;  /* 0x0000000000007919 */ /* 0x000e220000002500 */
[----:B------:R-:W1:Y:S01]  /*0040*/  LDCU UR5, c[0x0][0x390] ;  /* 0x00007200ff0577ac */ /* 0x000e620008000800 */
[----:B0-----:R-:W-:-:S05]  /*0050*/  IMAD R7, R0, UR4, R7 ;  /* 0x0000000400077c24 */ /* 0x001fca000f8e0207 */
[----:B-1----:R-:W-:-:S13]  /*0060*/  ISETP.GE.AND P0, PT, R7, UR5, PT ;  /* 0x0000000507007c0c */ /* 0x002fda000bf06270 */
[----:B------:R-:W-:Y:S05]  /*0070*/  @P0 EXIT ;  /* 0x000000000000094d */ /* 0x000fea0003800000 */
[----:B------:R-:W0:Y:S01]  /*0080*/  LDC.64 R4, c[0x0][0x388] ;  /* 0x0000e200ff047b82 */ /* 0x000e220000000a00 */
[----:B------:R-:W1:Y:S07]  /*0090*/  LDCU.64 UR4, c[0x0][0x358] ;  /* 0x00006b00ff0477ac */ /* 0x000e6e0008000a00 */
[----:B------:R-:W2:Y:S01]  /*00a0*/  LDC.64 R2, c[0x0][0x380] ;  /* 0x0000e000ff027b82 */ /* 0x000ea20000000a00 */
[----:B0-----:R-:W-:-:S05]  /*00b0*/  IMAD.WIDE R4, R7, 0x4, R4 ;  /* 0x0000000407047825 */ /* 0x001fca00078e0204 */
[----:B-1----:R-:W3:Y:S01]  /*00c0*/  LDG.E R9, desc[UR4][R4.64] ;  /* 0x0000000404097981 */ /* 0x002ee2000c1e1900 */
[----:B--2---:R-:W-:-:S05]  /*00d0*/  IMAD.WIDE R2, R7, 0x4, R2 ;  /* 0x0000000407027825 */ /* 0x004fca00078e0202 */
[----:B------:R-:W2:Y:S04]  /*00e0*/  LDG.E R7, desc[UR4][R2.64] ;  /* 0x0000000402077981 */ /* 0x000ea8000c1e1900 */
[----:B---3--:R-:W-:Y:S04]  /*00f0*/  STG.E desc[UR4][R2.64], R9 ;  /* 0x0000000902007986 */ /* 0x008fe8000c101904 */
[----:B--2---:R-:W-:Y:S01]  /*0100*/  STG.E desc[UR4][R4.64], R7 ;  /* 0x0000000704007986 */ /* 0x004fe2000c101904 */
[----:B------:R-:W-:Y:S05]  /*0110*/  EXIT ;  /* 0x000000000000794d */ /* 0x000fea0003800000 */
.L_x_0:
[----:B------:R-:W-:-:S00]  /*0120*/  BRA `(.L_x_0) ;  /* 0xfffffffc00fc7947 */ /* 0x000fc0000383ffff */
[----:B------:R-:W-:-:S00]  /*0130*/  NOP ;  /* 0x0000000000007918 */ /* 0x000fc00000000000 */
        /* <DEDUP_REMOVED lines=12> */
.L_x_1:


//--------------------- .nv.shared.reserved.0     --------------------------
	.section	.nv.shared.reserved.0,"aw",@nobits
	.weak		__nv_reservedSMEM_offset_0_alias
	.size		__nv_reservedSMEM_offset_0_alias, 0, 64
	.other		__nv_reservedSMEM_offset_0_alias,@"STO_CUDA_RESERVED_SHARED STV_DEFAULT"
__nv_reservedSMEM_offset_0_alias:
	.zero		0
	.zero		64


//--------------------- .nv.constant0._Z11vector_swapPfS_i --------------------------
	.section	.nv.constant0._Z11vector_swapPfS_i,"a",@progbits
	.sectionflags	@""
	.align	4
.nv.constant0._Z11vector_swapPfS_i:
	.zero		916


//--------------------- SYMBOLS --------------------------

	.type		.nv.reservedSmem.offset0,@object
	.size		.nv.reservedSmem.offset0,0x4
